	.headerflags	@"EF_CUDA_TEXMODE_UNIFIED EF_CUDA_64BIT_ADDRESS EF_CUDA_ACCELERATORS EF_CUDA_SM90 EF_CUDA_VIRTUAL_SM(EF_CUDA_SM90)"
	.elftype	@"ET_EXEC"


//--------------------- .nv.info                  --------------------------
	.section	.nv.info,"",@"SHT_CUDA_INFO"
	.align	4


	//----- nvinfo : EIATTR_REGCOUNT
	.align		4
        /*0000*/ 	.byte	0x04, 0x2f
        /*0002*/ 	.short	(.L_3 - .L_2)
	.align		4
.L_2:
        /*0004*/ 	.word	index@(triton_poi_fused__native_batch_norm_legit_no_training_add_15)
        /*0008*/ 	.word	0x00000020


	//----- nvinfo : EIATTR_MIN_STACK_SIZE
	.align		4
.L_3:
        /*000c*/ 	.byte	0x04, 0x12
        /*000e*/ 	.short	(.L_5 - .L_4)
	.align		4
.L_4:
        /*0010*/ 	.word	index@(triton_poi_fused__native_batch_norm_legit_no_training_add_15)
        /*0014*/ 	.word	0x00000000


	//----- nvinfo : EIATTR_FRAME_SIZE
	.align		4
.L_5:
        /*0018*/ 	.byte	0x04, 0x11
        /*001a*/ 	.short	(.L_7 - .L_6)
	.align		4
.L_6:
        /*001c*/ 	.word	index@(triton_poi_fused__native_batch_norm_legit_no_training_add_15)
        /*0020*/ 	.word	0x00000000


	//----- nvinfo : EIATTR_MIN_STACK_SIZE
	.align		4
.L_7:
        /*0024*/ 	.byte	0x04, 0x12
        /*0026*/ 	.short	(.L_9 - .L_8)
	.align		4
.L_8:
        /*0028*/ 	.word	index@(triton_poi_fused__native_batch_norm_legit_no_training_add_15)
        /*002c*/ 	.word	0x00000000
.L_9:


//--------------------- .nv.info.triton_poi_fused__native_batch_norm_legit_no_training_add_15 --------------------------
	.section	.nv.info.triton_poi_fused__native_batch_norm_legit_no_training_add_15,"",@"SHT_CUDA_INFO"
	.sectionflags	@""
	.align	4


	//----- nvinfo : EIATTR_CUDA_API_VERSION
	.align		4
        /*0000*/ 	.byte	0x04, 0x37
        /*0002*/ 	.short	(.L_11 - .L_10)
.L_10:
        /*0004*/ 	.word	0x0000007c


	//----- nvinfo : EIATTR_KPARAM_INFO
	.align		4
.L_11:
        /*0008*/ 	.byte	0x04, 0x17
        /*000a*/ 	.short	(.L_13 - .L_12)
.L_12:
        /*000c*/ 	.word	0x00000000
        /*0010*/ 	.short	0x0008
        /*0012*/ 	.short	0x003c
        /*0014*/ 	.byte	0x00, 0xf0, 0x11, 0x00


	//----- nvinfo : EIATTR_KPARAM_INFO
	.align		4
.L_13:
        /*0018*/ 	.byte	0x04, 0x17
        /*001a*/ 	.short	(.L_15 - .L_14)
.L_14:
        /*001c*/ 	.word	0x00000000
        /*0020*/ 	.short	0x0007
        /*0022*/ 	.short	0x0038
        /*0024*/ 	.byte	0x00, 0xf0, 0x11, 0x00


	//----- nvinfo : EIATTR_KPARAM_INFO
	.align		4
.L_15:
        /*0028*/ 	.byte	0x04, 0x17
        /*002a*/ 	.short	(.L_17 - .L_16)
.L_16:
        /*002c*/ 	.word	0x00000000
        /*0030*/ 	.short	0x0006
        /*0032*/ 	.short	0x0030
        /*0034*/ 	.byte	0x00, 0xf4, 0x21, 0x00


	//----- nvinfo : EIATTR_KPARAM_INFO
	.align		4
.L_17:
        /*0038*/ 	.byte	0x04, 0x17
        /*003a*/ 	.short	(.L_19 - .L_18)
.L_18:
        /*003c*/ 	.word	0x00000000
        /*0040*/ 	.short	0x0005
        /*0042*/ 	.short	0x0028
        /*0044*/ 	.byte	0x00, 0xf4, 0x21, 0x00


	//----- nvinfo : EIATTR_KPARAM_INFO
	.align		4
.L_19:
        /*0048*/ 	.byte	0x04, 0x17
        /*004a*/ 	.short	(.L_21 - .L_20)
.L_20:
        /*004c*/ 	.word	0x00000000
        /*0050*/ 	.short	0x0004
        /*0052*/ 	.short	0x0020
        /*0054*/ 	.byte	0x00, 0xf4, 0x21, 0x00


	//----- nvinfo : EIATTR_KPARAM_INFO
	.align		4
.L_21:
        /*0058*/ 	.byte	0x04, 0x17
        /*005a*/ 	.short	(.L_23 - .L_22)
.L_22:
        /*005c*/ 	.word	0x00000000
        /*0060*/ 	.short	0x0003
        /*0062*/ 	.short	0x0018
        /*0064*/ 	.byte	0x00, 0xf4, 0x21, 0x00


	//----- nvinfo : EIATTR_KPARAM_INFO
	.align		4
.L_23:
        /*0068*/ 	.byte	0x04, 0x17
        /*006a*/ 	.short	(.L_25 - .L_24)
.L_24:
        /*006c*/ 	.word	0x00000000
        /*0070*/ 	.short	0x0002
        /*0072*/ 	.short	0x0010
        /*0074*/ 	.byte	0x00, 0xf4, 0x21, 0x00


	//----- nvinfo : EIATTR_KPARAM_INFO
	.align		4
.L_25:
        /*0078*/ 	.byte	0x04, 0x17
        /*007a*/ 	.short	(.L_27 - .L_26)
.L_26:
        /*007c*/ 	.word	0x00000000
        /*0080*/ 	.short	0x0001
        /*0082*/ 	.short	0x0008
        /*0084*/ 	.byte	0x00, 0xf4, 0x21, 0x00


	//----- nvinfo : EIATTR_KPARAM_INFO
	.align		4
.L_27:
        /*0088*/ 	.byte	0x04, 0x17
        /*008a*/ 	.short	(.L_29 - .L_28)
.L_28:
        /*008c*/ 	.word	0x00000000
        /*0090*/ 	.short	0x0000
        /*0092*/ 	.short	0x0000
        /*0094*/ 	.byte	0x00, 0xf4, 0x21, 0x00


	//----- nvinfo : EIATTR_SPARSE_MMA_MASK
	.align		4
.L_29:
        /*0098*/ 	.byte	0x03, 0x50
        /*009a*/ 	.short	0x0000


	//----- nvinfo : EIATTR_MAXREG_COUNT
	.align		4
        /*009c*/ 	.byte	0x03, 0x1b
        /*009e*/ 	.short	0x00ff


	//----- nvinfo : EIATTR_EXIT_INSTR_OFFSETS
	.align		4
        /*00a0*/ 	.byte	0x04, 0x1c
        /*00a2*/ 	.short	(.L_31 - .L_30)


	//   ....[0]....
.L_30:
        /*00a4*/ 	.word	0x00000590


	//   ....[1]....
        /*00a8*/ 	.word	0x00000650


	//----- nvinfo : EIATTR_REQNTID
	.align		4
.L_31:
        /*00ac*/ 	.byte	0x04, 0x10
        /*00ae*/ 	.short	(.L_33 - .L_32)
.L_32:
        /*00b0*/ 	.word	0x00000080
        /*00b4*/ 	.word	0x00000001
        /*00b8*/ 	.word	0x00000001


	//----- nvinfo : EIATTR_CBANK_PARAM_SIZE
	.align		4
.L_33:
        /*00bc*/ 	.byte	0x03, 0x19
        /*00be*/ 	.short	0x0040


	//----- nvinfo : EIATTR_PARAM_CBANK
	.align		4
        /*00c0*/ 	.byte	0x04, 0x0a
        /*00c2*/ 	.short	(.L_35 - .L_34)
	.align		4
.L_34:
        /*00c4*/ 	.word	index@(.nv.constant0.triton_poi_fused__native_batch_norm_legit_no_training_add_15)
        /*00c8*/ 	.short	0x0210
        /*00ca*/ 	.short	0x0040


	//----- nvinfo : EIATTR_SW_WAR
	.align		4
.L_35:
        /*00cc*/ 	.byte	0x04, 0x36
        /*00ce*/ 	.short	(.L_37 - .L_36)
.L_36:
        /*00d0*/ 	.word	0x00000008
.L_37:


//--------------------- .nv.callgraph             --------------------------
	.section	.nv.callgraph,"",@"SHT_CUDA_CALLGRAPH"
	.align	4
	.sectionentsize	8
	.align		4
        /*0000*/ 	.word	0x00000000
	.align		4
        /*0004*/ 	.word	0xffffffff
	.align		4
        /*0008*/ 	.word	0x00000000
	.align		4
        /*000c*/ 	.word	0xfffffffe
	.align		4
        /*0010*/ 	.word	0x00000000
	.align		4
        /*0014*/ 	.word	0xfffffffd
	.align		4
        /*0018*/ 	.word	0x00000000
	.align		4
        /*001c*/ 	.word	0xfffffffc


//--------------------- .nv.constant4             --------------------------
	.section	.nv.constant4,"a",@progbits
	.align	8
	.align		8
.nv.constant4:
        /*0000*/ 	.dword	_$_str
	.align		8
        /*0008*/ 	.dword	_$_str_$_2


//--------------------- .text.triton_poi_fused__native_batch_norm_legit_no_training_add_15 --------------------------
	.section	.text.triton_poi_fused__native_batch_norm_legit_no_training_add_15,"ax",@progbits
	.sectionflags	@"SHF_BARRIERS=1"
	.align	128
        .global         triton_poi_fused__native_batch_norm_legit_no_training_add_15
        .type           triton_poi_fused__native_batch_norm_legit_no_training_add_15,@function
        .size           triton_poi_fused__native_batch_norm_legit_no_training_add_15,(.L_x_1 - triton_poi_fused__native_batch_norm_legit_no_training_add_15)
        .other          triton_poi_fused__native_batch_norm_legit_no_training_add_15,@"STO_CUDA_ENTRY STV_DEFAULT"
triton_poi_fused__native_batch_norm_legit_no_training_add_15:
.text.triton_poi_fused__native_batch_norm_legit_no_training_add_15:
[----:B------:R-:W0:Y:S01]  /*0000*/  LDC R1, c[0x0][0x28] ;  /* 0x00000a00ff017b82 */ /* 0x000e220000000800 */
[----:B------:R-:W1:Y:S07]  /*0010*/  S2R R20, SR_CTAID.X ;  /* 0x0000000000147919 */ /* 0x000e6e0000002500 */
[----:B------:R-:W2:Y:S01]  /*0020*/  LDC.64 R10, c[0x0][0x228] ;  /* 0x00008a00ff0a7b82 */ /* 0x000ea20000000a00 */
[----:B------:R-:W-:Y:S01]  /*0030*/  CS2R R2, SRZ ;  /* 0x0000000000027805 */ /* 0x000fe2000001ff00 */
[----:B------:R-:W-:Y:S01]  /*0040*/  ULDC.64 UR6, c[0x0][0x208] ;  /* 0x0000820000067ab9 */ /* 0x000fe20000000a00 */
[----:B------:R-:W3:Y:S01]  /*0050*/  S2R R18, SR_TID.X ;  /* 0x0000000000127919 */ /* 0x000ee20000002100 */
[----:B------:R-:W4:Y:S04]  /*0060*/  S2R R0, SR_CTAID.Y ;  /* 0x0000000000007919 */ /* 0x000f280000002600 */
[----:B------:R-:W5:Y:S08]  /*0070*/  LDC.64 R16, c[0x0][0x218] ;  /* 0x00008600ff107b82 */ /* 0x000f700000000a00 */
[----:B------:R-:W5:Y:S08]  /*0080*/  LDC.64 R14, c[0x0][0x220] ;  /* 0x00008800ff0e7b82 */ /* 0x000f700000000a00 */
[----:B------:R-:W5:Y:S01]  /*0090*/  LDC.64 R6, c[0x0][0x230] ;  /* 0x00008c00ff067b82 */ /* 0x000f620000000a00 */
[----:B-1----:R-:W-:-:S07]  /*00a0*/  IMAD.SHL.U32 R20, R20, 0x40, RZ ;  /* 0x0000004014147824 */ /* 0x002fce00078e00ff */
[----:B------:R-:W1:Y:S01]  /*00b0*/  LDC.64 R8, c[0x0][0x238] ;  /* 0x00008e00ff087b82 */ /* 0x000e620000000a00 */
[----:B---3--:R-:W-:-:S05]  /*00c0*/  IMAD.SHL.U32 R19, R18, 0x2, RZ ;  /* 0x0000000212137824 */ /* 0x008fca00078e00ff */
[----:B------:R-:W-:Y:S02]  /*00d0*/  LOP3.LUT R27, R20, 0x3e, R19, 0xf8, !PT ;  /* 0x0000003e141b7812 */ /* 0x000fe400078ef813 */
[----:B------:R-:W3:Y:S02]  /*00e0*/  LDC.64 R4, c[0x0][0x210] ;  /* 0x00008400ff047b82 */ /* 0x000ee40000000a00 */
[C---:B------:R-:W-:Y:S01]  /*00f0*/  ISETP.GE.AND P1, PT, R27.reuse, 0x28, PT ;  /* 0x000000281b00780c */ /* 0x040fe20003f26270 */
[----:B--2---:R-:W-:-:S12]  /*0100*/  IMAD.WIDE R10, R27, 0x4, R10 ;  /* 0x000000041b0a7825 */ /* 0x004fd800078e020a */
[----:B------:R2:W3:Y:S01]  /*0110*/  @!P1 LDG.E.EL.64 R2, desc[UR6][R10.64] ;  /* 0x000000060a029981 */ /* 0x0004e2000c2e1b00 */
[----:B------:R-:W-:Y:S01]  /*0120*/  SHF.R.U32.HI R23, RZ, 0x5, R18 ;  /* 0x00000005ff177819 */ /* 0x000fe20000011612 */
[----:B----4-:R-:W-:Y:S02]  /*0130*/  IMAD.SHL.U32 R0, R0, 0x4, RZ ;  /* 0x0000000400007824 */ /* 0x010fe400078e00ff */
[----:B0----5:R-:W-:Y:S01]  /*0140*/  IMAD.WIDE R14, R27, 0x4, R14 ;  /* 0x000000041b0e7825 */ /* 0x021fe200078e020e */
[----:B------:R-:W-:-:S04]  /*0150*/  SGXT.U32 R23, R23, 0x2 ;  /* 0x000000021717781a */ /* 0x000fc80000000000 */
[----:B------:R-:W-:Y:S02]  /*0160*/  LOP3.LUT R12, R0, R23, RZ, 0xfc, !PT ;  /* 0x00000017000c7212 */ /* 0x000fe400078efcff */
[----:B--2---:R-:W-:Y:S02]  /*0170*/  CS2R R10, SRZ ;  /* 0x00000000000a7805 */ /* 0x004fe4000001ff00 */
[C---:B------:R-:W-:Y:S01]  /*0180*/  ISETP.LT.AND P0, PT, R12.reuse, 0x100, !P1 ;  /* 0x000001000c00780c */ /* 0x040fe20004f01270 */
[----:B------:R-:W-:Y:S01]  /*0190*/  IMAD R21, R12, 0x28, R27 ;  /* 0x000000280c157824 */ /* 0x000fe200078e021b */
[----:B------:R-:W-:-:S03]  /*01a0*/  CS2R R12, SRZ ;  /* 0x00000000000c7805 */ /* 0x000fc6000001ff00 */
[----:B------:R-:W-:Y:S01]  /*01b0*/  IMAD.WIDE R16, R21, 0x4, R16 ;  /* 0x0000000415107825 */ /* 0x000fe200078e0210 */
[----:B------:R-:W-:Y:S02]  /*01c0*/  CS2R R24, SRZ ;  /* 0x0000000000187805 */ /* 0x000fe4000001ff00 */
[----:B------:R-:W2:Y:S01]  /*01d0*/  @!P1 LDG.E.EL.64 R12, desc[UR6][R14.64] ;  /* 0x000000060e0c9981 */ /* 0x000ea2000c2e1b00 */
[----:B------:R-:W-:-:S04]  /*01e0*/  IMAD.WIDE R6, R27, 0x4, R6 ;  /* 0x000000041b067825 */ /* 0x000fc800078e0206 */
[----:B------:R-:W2:Y:S01]  /*01f0*/  @P0 LDG.E.EL.64 R10, desc[UR6][R16.64] ;  /* 0x00000006100a0981 */ /* 0x000ea2000c2e1b00 */
[----:B-1----:R-:W-:Y:S01]  /*0200*/  IMAD.WIDE R26, R27, 0x4, R8 ;  /* 0x000000041b1a7825 */ /* 0x002fe200078e0208 */
[----:B------:R-:W-:Y:S02]  /*0210*/  CS2R R8, SRZ ;  /* 0x0000000000087805 */ /* 0x000fe4000001ff00 */
[----:B------:R0:W4:Y:S01]  /*0220*/  @!P1 LDG.E.EL.64 R24, desc[UR6][R6.64] ;  /* 0x0000000606189981 */ /* 0x000122000c2e1b00 */
[----:B---3--:R-:W-:Y:S01]  /*0230*/  IMAD.WIDE R28, R21, 0x4, R4 ;  /* 0x00000004151c7825 */ /* 0x008fe200078e0204 */
[----:B------:R-:W-:Y:S02]  /*0240*/  CS2R R4, SRZ ;  /* 0x0000000000047805 */ /* 0x000fe4000001ff00 */
[----:B------:R-:W4:Y:S04]  /*0250*/  @!P1 LDG.E.EL.64 R8, desc[UR6][R26.64] ;  /* 0x000000061a089981 */ /* 0x000f28000c2e1b00 */
[----:B------:R-:W3:Y:S01]  /*0260*/  @P0 LDG.E.EL.64 R4, desc[UR6][R28.64] ;  /* 0x000000061c040981 */ /* 0x000ee2000c2e1b00 */
[----:B------:R-:W1:Y:S01]  /*0270*/  S2UR UR5, SR_CgaCtaId ;  /* 0x00000000000579c3 */ /* 0x000e620000008800 */
[----:B0-----:R-:W-:Y:S01]  /*0280*/  IMAD.MOV.U32 R6, RZ, RZ, 0x3e800000 ;  /* 0x3e800000ff067424 */ /* 0x001fe200078e00ff */
[----:B------:R-:W-:-:S02]  /*0290*/  UMOV UR4, 0x400 ;  /* 0x0000040000047882 */ /* 0x000fc40000000000 */
[----:B-1----:R-:W-:Y:S01]  /*02a0*/  UPRMT UR4, UR5, 0x654, UR4 ;  /* 0x0000065405047896 */ /* 0x002fe20008000004 */
[----:B------:R-:W-:Y:S01]  /*02b0*/  LOP3.LUT R0, R0, 0x2, R19, 0xf8, !PT ;  /* 0x0000000200007812 */ /* 0x000fe200078ef813 */
[----:B------:R-:W-:Y:S01]  /*02c0*/  FADD R2, R2, 9.9999997473787516356e-06 ;  /* 0x3727c5ac02027421 */ /* 0x000fe20000000000 */
[----:B------:R-:W-:-:S03]  /*02d0*/  FADD R3, R3, 9.9999997473787516356e-06 ;  /* 0x3727c5ac03037421 */ /* 0x000fc60000000000 */
[----:B------:R-:W0:Y:S08]  /*02e0*/  MUFU.SQRT R14, R2 ;  /* 0x00000002000e7308 */ /* 0x000e300000002000 */
[----:B------:R-:W1:Y:S01]  /*02f0*/  MUFU.SQRT R15, R3 ;  /* 0x00000003000f7308 */ /* 0x000e620000002000 */
[C---:B0-----:R-:W-:Y:S02]  /*0300*/  FSETP.GT.AND P0, PT, R14.reuse, 8.50705917302346158658e+37, PT ;  /* 0x7e8000000e00780b */ /* 0x041fe40003f04000 */
[----:B------:R-:W-:-:S02]  /*0310*/  FSETP.GEU.AND P2, PT, R14, 1.175494350822287508e-38, PT ;  /* 0x008000000e00780b */ /* 0x000fc40003f4e000 */
[C---:B-1----:R-:W-:Y:S02]  /*0320*/  FSETP.GT.AND P1, PT, R15.reuse, 8.50705917302346158658e+37, PT ;  /* 0x7e8000000f00780b */ /* 0x042fe40003f24000 */
[----:B------:R-:W-:-:S07]  /*0330*/  FSETP.GEU.AND P3, PT, R15, 1.175494350822287508e-38, PT ;  /* 0x008000000f00780b */ /* 0x000fce0003f6e000 */
[----:B------:R-:W-:-:S04]  /*0340*/  @P0 FMUL R14, R14, 0.25 ;  /* 0x3e8000000e0e0820 */ /* 0x000fc80000400000 */
[----:B------:R-:W-:Y:S01]  /*0350*/  @!P2 FMUL R14, R14, 16777216 ;  /* 0x4b8000000e0ea820 */ /* 0x000fe20000400000 */
[----:B------:R-:W-:-:S04]  /*0360*/  @P1 FMUL R15, R15, 0.25 ;  /* 0x3e8000000f0f1820 */ /* 0x000fc80000400000 */
[----:B------:R-:W-:Y:S01]  /*0370*/  @!P3 FMUL R15, R15, 16777216 ;  /* 0x4b8000000f0fb820 */ /* 0x000fe20000400000 */
[----:B------:R-:W0:Y:S01]  /*0380*/  MUFU.RCP R14, R14 ;  /* 0x0000000e000e7308 */ /* 0x000e220000001000 */
[----:B------:R-:W-:-:S07]  /*0390*/  FSEL R3, R6, 1, P0 ;  /* 0x3f80000006037808 */ /* 0x000fce0000000000 */
[----:B------:R-:W1:Y:S01]  /*03a0*/  MUFU.RCP R15, R15 ;  /* 0x0000000f000f7308 */ /* 0x000e620000001000 */
[----:B------:R-:W-:Y:S01]  /*03b0*/  FSEL R6, R6, 1, P1 ;  /* 0x3f80000006067808 */ /* 0x000fe20000800000 */
[----:B------:R-:W-:Y:S01]  /*03c0*/  @!P2 FMUL R3, R3, 16777216 ;  /* 0x4b8000000303a820 */ /* 0x000fe20000400000 */
[----:B------:R-:W-:-:S03]  /*03d0*/  SHF.L.U32 R2, R18, 0x3, RZ ;  /* 0x0000000312027819 */ /* 0x000fc600000006ff */
[----:B------:R-:W-:Y:S01]  /*03e0*/  @!P3 FMUL R6, R6, 16777216 ;  /* 0x4b8000000606b820 */ /* 0x000fe20000400000 */
[----:B--2---:R-:W-:Y:S01]  /*03f0*/  FADD R11, -R13, R11 ;  /* 0x0000000b0d0b7221 */ /* 0x004fe20000000100 */
[----:B------:R-:W-:Y:S01]  /*0400*/  FADD R10, -R12, R10 ;  /* 0x0000000a0c0a7221 */ /* 0x000fe20000000100 */
[----:B0-----:R-:W-:Y:S01]  /*0410*/  FMUL R7, R14, R3 ;  /* 0x000000030e077220 */ /* 0x001fe20000400000 */
[----:B------:R-:W-:Y:S01]  /*0420*/  LOP3.LUT R12, R2, 0xf8, RZ, 0xc0, !PT ;  /* 0x000000f8020c7812 */ /* 0x000fe200078ec0ff */
[----:B-1----:R-:W-:Y:S02]  /*0430*/  FMUL R6, R15, R6 ;  /* 0x000000060f067220 */ /* 0x002fe40000400000 */
[----:B------:R-:W-:Y:S02]  /*0440*/  FMUL R7, R10, R7 ;  /* 0x000000070a077220 */ /* 0x000fe40000400000 */
[----:B------:R-:W-:Y:S01]  /*0450*/  FMUL R6, R11, R6 ;  /* 0x000000060b067220 */ /* 0x000fe20000400000 */
[----:B------:R-:W-:Y:S01]  /*0460*/  LOP3.LUT R23, R23, 0xf8, R2, 0xf8, !PT ;  /* 0x000000f817177812 */ /* 0x000fe200078ef802 */
[----:B----4-:R-:W-:Y:S01]  /*0470*/  FFMA R7, R7, R24, R8 ;  /* 0x0000001807077223 */ /* 0x010fe20000000008 */
[----:B------:R-:W-:Y:S01]  /*0480*/  LEA R12, R12, UR4, 0x1 ;  /* 0x000000040c0c7c11 */ /* 0x000fe2000f8e08ff */
[----:B------:R-:W-:Y:S01]  /*0490*/  FFMA R6, R6, R25, R9 ;  /* 0x0000001906067223 */ /* 0x000fe20000000009 */
[----:B------:R-:W-:Y:S01]  /*04a0*/  SHF.R.U32.HI R13, RZ, 0x1, R18 ;  /* 0x00000001ff0d7819 */ /* 0x000fe20000011612 */
[----:B---3--:R-:W-:-:S02]  /*04b0*/  FADD R4, R7, R4 ;  /* 0x0000000407047221 */ /* 0x008fc40000000000 */
[----:B------:R-:W-:Y:S02]  /*04c0*/  IMAD R12, R23, 0x4, R12 ;  /* 0x00000004170c7824 */ /* 0x000fe400078e020c */
[----:B------:R-:W-:Y:S01]  /*04d0*/  FADD R5, R6, R5 ;  /* 0x0000000506057221 */ /* 0x000fe20000000000 */
[----:B------:R-:W-:Y:S02]  /*04e0*/  SGXT.U32 R3, R13, 0x6 ;  /* 0x000000060d03781a */ /* 0x000fe40000000000 */
[----:B------:R0:W-:Y:S04]  /*04f0*/  STS [R12], R4 ;  /* 0x000000040c007388 */ /* 0x0001e80000000800 */
[----:B------:R0:W-:Y:S01]  /*0500*/  STS [R12+0x18], R5 ;  /* 0x000018050c007388 */ /* 0x0001e20000000800 */
[----:B------:R-:W-:Y:S01]  /*0510*/  LOP3.LUT R20, R20, R3, RZ, 0xfc, !PT ;  /* 0x0000000314147212 */ /* 0x000fe200078efcff */
[----:B------:R-:W-:Y:S03]  /*0520*/  BAR.SYNC.DEFER_BLOCKING 0x0 ;  /* 0x0000000000007b1d */ /* 0x000fe60000010000 */
[----:B------:R-:W-:-:S04]  /*0530*/  ISETP.GE.AND P0, PT, R20, 0x28, PT ;  /* 0x000000281400780c */ /* 0x000fc80003f06270 */
[----:B------:R-:W-:Y:S02]  /*0540*/  ISETP.LT.AND P0, PT, R0, 0x100, !P0 ;  /* 0x000001000000780c */ /* 0x000fe40004701270 */
[----:B------:R-:W-:Y:S02]  /*0550*/  LOP3.LUT R18, R18, 0x7e, RZ, 0xc0, !PT ;  /* 0x0000007e12127812 */ /* 0x000fe400078ec0ff */
[----:B------:R-:W-:Y:S02]  /*0560*/  LOP3.LUT R3, R2, 0x3f8, RZ, 0xc0, !PT ;  /* 0x000003f802037812 */ /* 0x000fe400078ec0ff */
[----:B------:R-:W-:-:S05]  /*0570*/  LEA R18, R18, UR4, 0x2 ;  /* 0x0000000412127c11 */ /* 0x000fca000f8e10ff */
[----:B------:R-:W-:Y:S02]  /*0580*/  IMAD.IADD R18, R18, 0x1, R3 ;  /* 0x0000000112127824 */ /* 0x000fe400078e0203 */
[----:B0-----:R-:W-:Y:S05]  /*0590*/  @!P0 EXIT ;  /* 0x000000000000894d */ /* 0x001fea0003800000 */
[----:B------:R-:W0:Y:S01]  /*05a0*/  LDS.64 R18, [R18] ;  /* 0x0000000012127984 */ /* 0x000e220000000a00 */
[----:B------:R-:W-:Y:S01]  /*05b0*/  SHF.R.S32.HI R5, RZ, 0x1f, R0 ;  /* 0x0000001fff057819 */ /* 0x000fe20000011400 */
[----:B------:R-:W1:Y:S03]  /*05c0*/  LDC.64 R2, c[0x0][0x240] ;  /* 0x00009000ff027b82 */ /* 0x000e660000000a00 */
[----:B------:R-:W-:-:S04]  /*05d0*/  LEA.HI R5, R5, R0, RZ, 0x6 ;  /* 0x0000000005057211 */ /* 0x000fc800078f30ff */
[----:B------:R-:W-:Y:S02]  /*05e0*/  LOP3.LUT R7, R5, 0xffffffc0, RZ, 0xc0, !PT ;  /* 0xffffffc005077812 */ /* 0x000fe400078ec0ff */
[----:B------:R-:W-:Y:S02]  /*05f0*/  SHF.R.S32.HI R5, RZ, 0x6, R5 ;  /* 0x00000006ff057819 */ /* 0x000fe40000011405 */
[----:B------:R-:W-:-:S05]  /*0600*/  IADD3 R7, R0, -R7, RZ ;  /* 0x8000000700077210 */ /* 0x000fca0007ffe0ff */
[----:B------:R-:W-:-:S04]  /*0610*/  IMAD R20, R20, 0x40, R7 ;  /* 0x0000004014147824 */ /* 0x000fc800078e0207 */
[----:B------:R-:W-:-:S04]  /*0620*/  IMAD R5, R5, 0xa00, R20 ;  /* 0x00000a0005057824 */ /* 0x000fc800078e0214 */
[----:B-1----:R-:W-:-:S05]  /*0630*/  IMAD.WIDE R2, R5, 0x4, R2 ;  /* 0x0000000405027825 */ /* 0x002fca00078e0202 */
[----:B0-----:R-:W-:Y:S01]  /*0640*/  STG.E.64 desc[UR6][R2.64], R18 ;  /* 0x0000001202007986 */ /* 0x001fe2000c101b06 */
[----:B------:R-:W-:Y:S05]  /*0650*/  EXIT ;  /* 0x000000000000794d */ /* 0x000fea0003800000 */
.L_x_0:
[----:B------:R-:W-:-:S00]  /*0660*/  BRA `(.L_x_0) ;  /* 0xfffffffc00fc7947 */ /* 0x000fc0000383ffff */
[----:B------:R-:W-:-:S00]  /*0670*/  NOP ;  /* 0x0000000000007918 */ /* 0x000fc00000000000 */
        /* <DEDUP_REMOVED lines=8> */
.L_x_1:


//--------------------- .nv.global.init           --------------------------
	.section	.nv.global.init,"aw",@progbits
.nv.global.init:
	.type		_$_str,@object
	.size		_$_str,(_$_str_$_2 - _$_str)
_$_str:
        /*0000*/ 	.byte	0x5f, 0x5f, 0x43, 0x55, 0x44, 0x41, 0x5f, 0x46, 0x54, 0x5a, 0x00
	.type		_$_str_$_2,@object
	.size		_$_str_$_2,(.L_1 - _$_str_$_2)
_$_str_$_2:
        /*000b*/ 	.byte	0x5f, 0x5f, 0x43, 0x55, 0x44, 0x41, 0x5f, 0x50, 0x52, 0x45, 0x43, 0x5f, 0x53, 0x51, 0x52, 0x54
        /*001b*/ 	.byte	0x00
.L_1:


//--------------------- .nv.shared.triton_poi_fused__native_batch_norm_legit_no_training_add_15 --------------------------
	.section	.nv.shared.triton_poi_fused__native_batch_norm_legit_no_training_add_15,"aw",@nobits
	.sectionflags	@""
	.align	16
	.zero		1024


//--------------------- .nv.constant0.triton_poi_fused__native_batch_norm_legit_no_training_add_15 --------------------------
	.section	.nv.constant0.triton_poi_fused__native_batch_norm_legit_no_training_add_15,"a",@progbits
	.sectionflags	@""
	.align	4
.nv.constant0.triton_poi_fused__native_batch_norm_legit_no_training_add_15:
	.zero		592
